	.headerflags	@"EF_CUDA_TEXMODE_UNIFIED EF_CUDA_64BIT_ADDRESS EF_CUDA_ACCELERATORS EF_CUDA_SM90 EF_CUDA_VIRTUAL_SM(EF_CUDA_SM90)"
	.elftype	@"ET_EXEC"


//--------------------- .nv.info                  --------------------------
	.section	.nv.info,"",@"SHT_CUDA_INFO"
	.align	4


	//----- nvinfo : EIATTR_REGCOUNT
	.align		4
        /*0000*/ 	.byte	0x04, 0x2f
        /*0002*/ 	.short	(.L_3 - .L_2)
	.align		4
.L_2:
        /*0004*/ 	.word	index@(triton_poi_fused__native_batch_norm_legit_no_training_add_relu_21)
        /*0008*/ 	.word	0x0000001e


	//----- nvinfo : EIATTR_MIN_STACK_SIZE
	.align		4
.L_3:
        /*000c*/ 	.byte	0x04, 0x12
        /*000e*/ 	.short	(.L_5 - .L_4)
	.align		4
.L_4:
        /*0010*/ 	.word	index@(triton_poi_fused__native_batch_norm_legit_no_training_add_relu_21)
        /*0014*/ 	.word	0x00000000


	//----- nvinfo : EIATTR_FRAME_SIZE
	.align		4
.L_5:
        /*0018*/ 	.byte	0x04, 0x11
        /*001a*/ 	.short	(.L_7 - .L_6)
	.align		4
.L_6:
        /*001c*/ 	.word	index@(triton_poi_fused__native_batch_norm_legit_no_training_add_relu_21)
        /*0020*/ 	.word	0x00000000


	//----- nvinfo : EIATTR_MIN_STACK_SIZE
	.align		4
.L_7:
        /*0024*/ 	.byte	0x04, 0x12
        /*0026*/ 	.short	(.L_9 - .L_8)
	.align		4
.L_8:
        /*0028*/ 	.word	index@(triton_poi_fused__native_batch_norm_legit_no_training_add_relu_21)
        /*002c*/ 	.word	0x00000000
.L_9:


//--------------------- .nv.info.triton_poi_fused__native_batch_norm_legit_no_training_add_relu_21 --------------------------
	.section	.nv.info.triton_poi_fused__native_batch_norm_legit_no_training_add_relu_21,"",@"SHT_CUDA_INFO"
	.sectionflags	@""
	.align	4


	//----- nvinfo : EIATTR_CUDA_API_VERSION
	.align		4
        /*0000*/ 	.byte	0x04, 0x37
        /*0002*/ 	.short	(.L_11 - .L_10)
.L_10:
        /*0004*/ 	.word	0x0000007c


	//----- nvinfo : EIATTR_KPARAM_INFO
	.align		4
.L_11:
        /*0008*/ 	.byte	0x04, 0x17
        /*000a*/ 	.short	(.L_13 - .L_12)
.L_12:
        /*000c*/ 	.word	0x00000000
        /*0010*/ 	.short	0x0008
        /*0012*/ 	.short	0x003c
        /*0014*/ 	.byte	0x00, 0xf0, 0x11, 0x00


	//----- nvinfo : EIATTR_KPARAM_INFO
	.align		4
.L_13:
        /*0018*/ 	.byte	0x04, 0x17
        /*001a*/ 	.short	(.L_15 - .L_14)
.L_14:
        /*001c*/ 	.word	0x00000000
        /*0020*/ 	.short	0x0007
        /*0022*/ 	.short	0x0038
        /*0024*/ 	.byte	0x00, 0xf0, 0x11, 0x00


	//----- nvinfo : EIATTR_KPARAM_INFO
	.align		4
.L_15:
        /*0028*/ 	.byte	0x04, 0x17
        /*002a*/ 	.short	(.L_17 - .L_16)
.L_16:
        /*002c*/ 	.word	0x00000000
        /*0030*/ 	.short	0x0006
        /*0032*/ 	.short	0x0030
        /*0034*/ 	.byte	0x00, 0xf4, 0x21, 0x00


	//----- nvinfo : EIATTR_KPARAM_INFO
	.align		4
.L_17:
        /*0038*/ 	.byte	0x04, 0x17
        /*003a*/ 	.short	(.L_19 - .L_18)
.L_18:
        /*003c*/ 	.word	0x00000000
        /*0040*/ 	.short	0x0005
        /*0042*/ 	.short	0x0028
        /*0044*/ 	.byte	0x00, 0xf4, 0x21, 0x00


	//----- nvinfo : EIATTR_KPARAM_INFO
	.align		4
.L_19:
        /*0048*/ 	.byte	0x04, 0x17
        /*004a*/ 	.short	(.L_21 - .L_20)
.L_20:
        /*004c*/ 	.word	0x00000000
        /*0050*/ 	.short	0x0004
        /*0052*/ 	.short	0x0020
        /*0054*/ 	.byte	0x00, 0xf4, 0x21, 0x00


	//----- nvinfo : EIATTR_KPARAM_INFO
	.align		4
.L_21:
        /*0058*/ 	.byte	0x04, 0x17
        /*005a*/ 	.short	(.L_23 - .L_22)
.L_22:
        /*005c*/ 	.word	0x00000000
        /*0060*/ 	.short	0x0003
        /*0062*/ 	.short	0x0018
        /*0064*/ 	.byte	0x00, 0xf4, 0x21, 0x00


	//----- nvinfo : EIATTR_KPARAM_INFO
	.align		4
.L_23:
        /*0068*/ 	.byte	0x04, 0x17
        /*006a*/ 	.short	(.L_25 - .L_24)
.L_24:
        /*006c*/ 	.word	0x00000000
        /*0070*/ 	.short	0x0002
        /*0072*/ 	.short	0x0010
        /*0074*/ 	.byte	0x00, 0xf4, 0x21, 0x00


	//----- nvinfo : EIATTR_KPARAM_INFO
	.align		4
.L_25:
        /*0078*/ 	.byte	0x04, 0x17
        /*007a*/ 	.short	(.L_27 - .L_26)
.L_26:
        /*007c*/ 	.word	0x00000000
        /*0080*/ 	.short	0x0001
        /*0082*/ 	.short	0x0008
        /*0084*/ 	.byte	0x00, 0xf4, 0x21, 0x00


	//----- nvinfo : EIATTR_KPARAM_INFO
	.align		4
.L_27:
        /*0088*/ 	.byte	0x04, 0x17
        /*008a*/ 	.short	(.L_29 - .L_28)
.L_28:
        /*008c*/ 	.word	0x00000000
        /*0090*/ 	.short	0x0000
        /*0092*/ 	.short	0x0000
        /*0094*/ 	.byte	0x00, 0xf4, 0x21, 0x00


	//----- nvinfo : EIATTR_SPARSE_MMA_MASK
	.align		4
.L_29:
        /*0098*/ 	.byte	0x03, 0x50
        /*009a*/ 	.short	0x0000


	//----- nvinfo : EIATTR_MAXREG_COUNT
	.align		4
        /*009c*/ 	.byte	0x03, 0x1b
        /*009e*/ 	.short	0x00ff


	//----- nvinfo : EIATTR_EXIT_INSTR_OFFSETS
	.align		4
        /*00a0*/ 	.byte	0x04, 0x1c
        /*00a2*/ 	.short	(.L_31 - .L_30)


	//   ....[0]....
.L_30:
        /*00a4*/ 	.word	0x000005c0


	//   ....[1]....
        /*00a8*/ 	.word	0x00000610


	//----- nvinfo : EIATTR_REQNTID
	.align		4
.L_31:
        /*00ac*/ 	.byte	0x04, 0x10
        /*00ae*/ 	.short	(.L_33 - .L_32)
.L_32:
        /*00b0*/ 	.word	0x00000080
        /*00b4*/ 	.word	0x00000001
        /*00b8*/ 	.word	0x00000001


	//----- nvinfo : EIATTR_CBANK_PARAM_SIZE
	.align		4
.L_33:
        /*00bc*/ 	.byte	0x03, 0x19
        /*00be*/ 	.short	0x0040


	//----- nvinfo : EIATTR_PARAM_CBANK
	.align		4
        /*00c0*/ 	.byte	0x04, 0x0a
        /*00c2*/ 	.short	(.L_35 - .L_34)
	.align		4
.L_34:
        /*00c4*/ 	.word	index@(.nv.constant0.triton_poi_fused__native_batch_norm_legit_no_training_add_relu_21)
        /*00c8*/ 	.short	0x0210
        /*00ca*/ 	.short	0x0040


	//----- nvinfo : EIATTR_SW_WAR
	.align		4
.L_35:
        /*00cc*/ 	.byte	0x04, 0x36
        /*00ce*/ 	.short	(.L_37 - .L_36)
.L_36:
        /*00d0*/ 	.word	0x00000008
.L_37:


//--------------------- .nv.callgraph             --------------------------
	.section	.nv.callgraph,"",@"SHT_CUDA_CALLGRAPH"
	.align	4
	.sectionentsize	8
	.align		4
        /*0000*/ 	.word	0x00000000
	.align		4
        /*0004*/ 	.word	0xffffffff
	.align		4
        /*0008*/ 	.word	0x00000000
	.align		4
        /*000c*/ 	.word	0xfffffffe
	.align		4
        /*0010*/ 	.word	0x00000000
	.align		4
        /*0014*/ 	.word	0xfffffffd
	.align		4
        /*0018*/ 	.word	0x00000000
	.align		4
        /*001c*/ 	.word	0xfffffffc


//--------------------- .nv.constant4             --------------------------
	.section	.nv.constant4,"a",@progbits
	.align	8
	.align		8
.nv.constant4:
        /*0000*/ 	.dword	_$_str
	.align		8
        /*0008*/ 	.dword	_$_str_$_2


//--------------------- .text.triton_poi_fused__native_batch_norm_legit_no_training_add_relu_21 --------------------------
	.section	.text.triton_poi_fused__native_batch_norm_legit_no_training_add_relu_21,"ax",@progbits
	.sectionflags	@"SHF_BARRIERS=1"
	.align	128
        .global         triton_poi_fused__native_batch_norm_legit_no_training_add_relu_21
        .type           triton_poi_fused__native_batch_norm_legit_no_training_add_relu_21,@function
        .size           triton_poi_fused__native_batch_norm_legit_no_training_add_relu_21,(.L_x_1 - triton_poi_fused__native_batch_norm_legit_no_training_add_relu_21)
        .other          triton_poi_fused__native_batch_norm_legit_no_training_add_relu_21,@"STO_CUDA_ENTRY STV_DEFAULT"
triton_poi_fused__native_batch_norm_legit_no_training_add_relu_21:
.text.triton_poi_fused__native_batch_norm_legit_no_training_add_relu_21:
[----:B------:R-:W0:Y:S01]  /*0000*/  LDC R1, c[0x0][0x28] ;  /* 0x00000a00ff017b82 */ /* 0x000e220000000800 */
[----:B------:R-:W1:Y:S07]  /*0010*/  S2R R0, SR_TID.X ;  /* 0x0000000000007919 */ /* 0x000e6e0000002100 */
[----:B------:R-:W2:Y:S01]  /*0020*/  LDC.64 R8, c[0x0][0x220] ;  /* 0x00008800ff087b82 */ /* 0x000ea20000000a00 */
[----:B------:R-:W-:Y:S01]  /*0030*/  CS2R R2, SRZ ;  /* 0x0000000000027805 */ /* 0x000fe2000001ff00 */
[----:B------:R-:W-:Y:S01]  /*0040*/  ULDC.64 UR6, c[0x0][0x208] ;  /* 0x0000820000067ab9 */ /* 0x000fe20000000a00 */
[----:B------:R-:W3:Y:S01]  /*0050*/  S2R R18, SR_CTAID.X ;  /* 0x0000000000127919 */ /* 0x000ee20000002500 */
[----:B------:R-:W4:Y:S04]  /*0060*/  S2R R20, SR_CTAID.Y ;  /* 0x0000000000147919 */ /* 0x000f280000002600 */
[----:B------:R-:W5:Y:S08]  /*0070*/  LDC.64 R10, c[0x0][0x210] ;  /* 0x00008400ff0a7b82 */ /* 0x000f700000000a00 */
[----:B------:R-:W5:Y:S08]  /*0080*/  LDC.64 R12, c[0x0][0x218] ;  /* 0x00008600ff0c7b82 */ /* 0x000f700000000a00 */
[----:B------:R-:W5:Y:S01]  /*0090*/  LDC.64 R14, c[0x0][0x228] ;  /* 0x00008a00ff0e7b82 */ /* 0x000f620000000a00 */
[----:B-1----:R-:W-:-:S07]  /*00a0*/  IMAD.SHL.U32 R19, R0, 0x2, RZ ;  /* 0x0000000200137824 */ /* 0x002fce00078e00ff */
[----:B------:R-:W1:Y:S01]  /*00b0*/  LDC.64 R16, c[0x0][0x230] ;  /* 0x00008c00ff107b82 */ /* 0x000e620000000a00 */
[----:B------:R-:W-:-:S04]  /*00c0*/  LOP3.LUT R19, R19, 0xfe, RZ, 0xc0, !PT ;  /* 0x000000fe13137812 */ /* 0x000fc800078ec0ff */
[----:B---3--:R-:W-:-:S03]  /*00d0*/  PRMT R23, R19, 0x6540, R18 ;  /* 0x0000654013177816 */ /* 0x008fc60000000012 */
[----:B------:R-:W3:Y:S01]  /*00e0*/  LDC.64 R4, c[0x0][0x238] ;  /* 0x00008e00ff047b82 */ /* 0x000ee20000000a00 */
[C---:B------:R-:W-:Y:S01]  /*00f0*/  ISETP.GE.AND P2, PT, R23.reuse, 0x100, PT ;  /* 0x000001001700780c */ /* 0x040fe20003f46270 */
[----:B--2---:R-:W-:-:S12]  /*0100*/  IMAD.WIDE R8, R23, 0x4, R8 ;  /* 0x0000000417087825 */ /* 0x004fd800078e0208 */
[----:B------:R2:W3:Y:S01]  /*0110*/  @!P2 LDG.E.EL.64 R2, desc[UR6][R8.64] ;  /* 0x000000060802a981 */ /* 0x0004e2000c2e1b00 */
[C---:B----4-:R-:W-:Y:S01]  /*0120*/  ISETP.GE.AND P0, PT, R20.reuse, 0x40, PT ;  /* 0x000000401400780c */ /* 0x050fe20003f06270 */
[----:B------:R-:W-:Y:S01]  /*0130*/  IMAD R21, R20, 0x100, R23 ;  /* 0x0000010014157824 */ /* 0x000fe200078e0217 */
[----:B------:R-:W-:Y:S01]  /*0140*/  CS2R R6, SRZ ;  /* 0x0000000000067805 */ /* 0x000fe2000001ff00 */
[C---:B0----5:R-:W-:Y:S01]  /*0150*/  IMAD.WIDE R12, R23.reuse, 0x4, R12 ;  /* 0x00000004170c7825 */ /* 0x061fe200078e020c */
[----:B------:R-:W-:-:S03]  /*0160*/  ISETP.LT.AND P1, PT, R23, 0x100, !P0 ;  /* 0x000001001700780c */ /* 0x000fc60004721270 */
[----:B------:R-:W-:Y:S01]  /*0170*/  IMAD.WIDE R10, R21, 0x4, R10 ;  /* 0x00000004150a7825 */ /* 0x000fe200078e020a */
[----:B--2---:R-:W-:Y:S02]  /*0180*/  CS2R R8, SRZ ;  /* 0x0000000000087805 */ /* 0x004fe4000001ff00 */
[----:B------:R-:W-:Y:S01]  /*0190*/  CS2R R24, SRZ ;  /* 0x0000000000187805 */ /* 0x000fe2000001ff00 */
[----:B------:R-:W-:-:S03]  /*01a0*/  IMAD.WIDE R14, R23, 0x4, R14 ;  /* 0x00000004170e7825 */ /* 0x000fc600078e020e */
[----:B------:R-:W2:Y:S01]  /*01b0*/  @!P2 LDG.E.EL.64 R8, desc[UR6][R12.64] ;  /* 0x000000060c08a981 */ /* 0x000ea2000c2e1b00 */
[----:B-1----:R-:W-:Y:S01]  /*01c0*/  IMAD.WIDE R16, R23, 0x4, R16 ;  /* 0x0000000417107825 */ /* 0x002fe200078e0210 */
[----:B------:R-:W-:Y:S02]  /*01d0*/  CS2R R22, SRZ ;  /* 0x0000000000167805 */ /* 0x000fe4000001ff00 */
[----:B------:R0:W2:Y:S01]  /*01e0*/  @P1 LDG.E.EL.64 R6, desc[UR6][R10.64] ;  /* 0x000000060a061981 */ /* 0x0000a2000c2e1b00 */
[----:B---3--:R-:W-:Y:S01]  /*01f0*/  IMAD.WIDE R26, R21, 0x4, R4 ;  /* 0x00000004151a7825 */ /* 0x008fe200078e0204 */
[----:B------:R-:W-:Y:S02]  /*0200*/  CS2R R4, SRZ ;  /* 0x0000000000047805 */ /* 0x000fe4000001ff00 */
[----:B------:R-:W3:Y:S04]  /*0210*/  @!P2 LDG.E.EL.64 R24, desc[UR6][R14.64] ;  /* 0x000000060e18a981 */ /* 0x000ee8000c2e1b00 */
[----:B------:R-:W3:Y:S04]  /*0220*/  @!P2 LDG.E.EL.64 R22, desc[UR6][R16.64] ;  /* 0x000000061016a981 */ /* 0x000ee8000c2e1b00 */
[----:B------:R-:W4:Y:S01]  /*0230*/  @P1 LDG.E.EL.64 R4, desc[UR6][R26.64] ;  /* 0x000000061a041981 */ /* 0x000f22000c2e1b00 */
[----:B------:R-:W1:Y:S01]  /*0240*/  S2UR UR5, SR_CgaCtaId ;  /* 0x00000000000579c3 */ /* 0x000e620000008800 */
[----:B------:R-:W-:-:S02]  /*0250*/  UMOV UR4, 0x400 ;  /* 0x0000040000047882 */ /* 0x000fc40000000000 */
[----:B-1----:R-:W-:-:S06]  /*0260*/  UPRMT UR4, UR5, 0x654, UR4 ;  /* 0x0000065405047896 */ /* 0x002fcc0008000004 */
[----:B------:R-:W-:Y:S01]  /*0270*/  LEA R19, R19, UR4, 0x2 ;  /* 0x0000000413137c11 */ /* 0x000fe2000f8e10ff */
[----:B------:R-:W-:Y:S01]  /*0280*/  FADD R2, R2, 9.9999997473787516356e-06 ;  /* 0x3727c5ac02027421 */ /* 0x000fe20000000000 */
[----:B------:R-:W-:-:S03]  /*0290*/  FADD R3, R3, 9.9999997473787516356e-06 ;  /* 0x3727c5ac03037421 */ /* 0x000fc60000000000 */
[----:B0-----:R-:W0:Y:S08]  /*02a0*/  MUFU.SQRT R10, R2 ;  /* 0x00000002000a7308 */ /* 0x001e300000002000 */
[----:B------:R-:W1:Y:S01]  /*02b0*/  MUFU.SQRT R11, R3 ;  /* 0x00000003000b7308 */ /* 0x000e620000002000 */
[C---:B0-----:R-:W-:Y:S02]  /*02c0*/  FSETP.GT.AND P1, PT, R10.reuse, 8.50705917302346158658e+37, PT ;  /* 0x7e8000000a00780b */ /* 0x041fe40003f24000 */
[----:B------:R-:W-:-:S02]  /*02d0*/  FSETP.GEU.AND P3, PT, R10, 1.175494350822287508e-38, PT ;  /* 0x008000000a00780b */ /* 0x000fc40003f6e000 */
[C---:B-1----:R-:W-:Y:S02]  /*02e0*/  FSETP.GT.AND P2, PT, R11.reuse, 8.50705917302346158658e+37, PT ;  /* 0x7e8000000b00780b */ /* 0x042fe40003f44000 */
[----:B------:R-:W-:-:S07]  /*02f0*/  FSETP.GEU.AND P4, PT, R11, 1.175494350822287508e-38, PT ;  /* 0x008000000b00780b */ /* 0x000fce0003f8e000 */
[----:B------:R-:W-:-:S04]  /*0300*/  @P1 FMUL R10, R10, 0.25 ;  /* 0x3e8000000a0a1820 */ /* 0x000fc80000400000 */
[----:B------:R-:W-:Y:S01]  /*0310*/  @!P3 FMUL R10, R10, 16777216 ;  /* 0x4b8000000a0ab820 */ /* 0x000fe20000400000 */
[----:B------:R-:W-:-:S04]  /*0320*/  @P2 FMUL R11, R11, 0.25 ;  /* 0x3e8000000b0b2820 */ /* 0x000fc80000400000 */
[----:B------:R-:W-:Y:S01]  /*0330*/  @!P4 FMUL R11, R11, 16777216 ;  /* 0x4b8000000b0bc820 */ /* 0x000fe20000400000 */
[----:B------:R-:W0:Y:S01]  /*0340*/  MUFU.RCP R10, R10 ;  /* 0x0000000a000a7308 */ /* 0x000e220000001000 */
[----:B------:R-:W-:-:S07]  /*0350*/  IMAD.MOV.U32 R2, RZ, RZ, 0x3e800000 ;  /* 0x3e800000ff027424 */ /* 0x000fce00078e00ff */
[----:B------:R-:W1:Y:S01]  /*0360*/  MUFU.RCP R11, R11 ;  /* 0x0000000b000b7308 */ /* 0x000e620000001000 */
[C---:B------:R-:W-:Y:S02]  /*0370*/  FSEL R3, R2.reuse, 1, P1 ;  /* 0x3f80000002037808 */ /* 0x040fe40000800000 */
[----:B------:R-:W-:-:S03]  /*0380*/  FSEL R2, R2, 1, P2 ;  /* 0x3f80000002027808 */ /* 0x000fc60001000000 */
[----:B------:R-:W-:Y:S01]  /*0390*/  @!P3 FMUL R3, R3, 16777216 ;  /* 0x4b8000000303b820 */ /* 0x000fe20000400000 */
[----:B--2---:R-:W-:Y:S01]  /*03a0*/  FADD R6, -R8, R6 ;  /* 0x0000000608067221 */ /* 0x004fe20000000100 */
[----:B------:R-:W-:Y:S02]  /*03b0*/  @!P4 FMUL R2, R2, 16777216 ;  /* 0x4b8000000202c820 */ /* 0x000fe40000400000 */
[----:B0-----:R-:W-:Y:S01]  /*03c0*/  FMUL R3, R10, R3 ;  /* 0x000000030a037220 */ /* 0x001fe20000400000 */
[----:B------:R-:W-:-:S03]  /*03d0*/  FADD R7, -R9, R7 ;  /* 0x0000000709077221 */ /* 0x000fc60000000100 */
[----:B------:R-:W-:Y:S01]  /*03e0*/  FMUL R3, R6, R3 ;  /* 0x0000000306037220 */ /* 0x000fe20000400000 */
[----:B-1----:R-:W-:-:S03]  /*03f0*/  FMUL R2, R11, R2 ;  /* 0x000000020b027220 */ /* 0x002fc60000400000 */
[----:B---3--:R-:W-:Y:S01]  /*0400*/  FFMA R3, R3, R24, R22 ;  /* 0x0000001803037223 */ /* 0x008fe20000000016 */
[----:B------:R-:W-:-:S04]  /*0410*/  FMUL R2, R7, R2 ;  /* 0x0000000207027220 */ /* 0x000fc80000400000 */
[----:B------:R-:W-:Y:S01]  /*0420*/  FFMA R2, R2, R25, R23 ;  /* 0x0000001902027223 */ /* 0x000fe20000000017 */
[C---:B----4-:R-:W-:Y:S01]  /*0430*/  FSETP.GEU.AND P1, PT, R3.reuse, -R4, PT ;  /* 0x800000040300720b */ /* 0x050fe20003f2e000 */
[----:B------:R-:W-:Y:S02]  /*0440*/  FADD R3, R3, R4 ;  /* 0x0000000403037221 */ /* 0x000fe40000000000 */
[C---:B------:R-:W-:Y:S01]  /*0450*/  FADD R4, R2.reuse, R5 ;  /* 0x0000000502047221 */ /* 0x040fe20000000000 */
[----:B------:R-:W-:Y:S02]  /*0460*/  FSETP.GEU.AND P2, PT, R2, -R5, PT ;  /* 0x800000050200720b */ /* 0x000fe40003f4e000 */
[----:B------:R-:W-:Y:S02]  /*0470*/  FSEL R8, R3, RZ, P1 ;  /* 0x000000ff03087208 */ /* 0x000fe40000800000 */
[----:B------:R-:W-:Y:S01]  /*0480*/  FSEL R9, R4, RZ, P2 ;  /* 0x000000ff04097208 */ /* 0x000fe20001000000 */
[----:B------:R-:W0:Y:S04]  /*0490*/  LDC.64 R2, c[0x0][0x240] ;  /* 0x00009000ff027b82 */ /* 0x000e280000000a00 */
[----:B------:R-:W-:Y:S01]  /*04a0*/  STS.64 [R19], R8 ;  /* 0x0000000813007388 */ /* 0x000fe20000000a00 */
[----:B------:R-:W-:-:S04]  /*04b0*/  LOP3.LUT R5, R0, 0x7f, RZ, 0xc0, !PT ;  /* 0x0000007f00057812 */ /* 0x000fc800078ec0ff */
[----:B------:R-:W-:Y:S01]  /*04c0*/  LEA R6, R5, UR4, 0x2 ;  /* 0x0000000405067c11 */ /* 0x000fe2000f8e10ff */
[----:B------:R-:W-:Y:S01]  /*04d0*/  BAR.SYNC.DEFER_BLOCKING 0x0 ;  /* 0x0000000000007b1d */ /* 0x000fe20000010000 */
[----:B------:R-:W-:-:S04]  /*04e0*/  SHF.R.S32.HI R7, RZ, 0x1f, R20 ;  /* 0x0000001fff077819 */ /* 0x000fc80000011414 */
[----:B------:R-:W-:-:S05]  /*04f0*/  LEA.HI R7, R7, R20, RZ, 0x4 ;  /* 0x0000001407077211 */ /* 0x000fca00078f20ff */
[C---:B------:R-:W-:Y:S01]  /*0500*/  IMAD.SHL.U32 R0, R7.reuse, 0x100, RZ ;  /* 0x0000010007007824 */ /* 0x040fe200078e00ff */
[----:B------:R-:W1:Y:S01]  /*0510*/  LDS R11, [R6] ;  /* 0x00000000060b7984 */ /* 0x000e620000000800 */
[----:B------:R-:W-:-:S03]  /*0520*/  LOP3.LUT R7, R7, 0xfffffff0, RZ, 0xc0, !PT ;  /* 0xfffffff007077812 */ /* 0x000fc600078ec0ff */
[----:B------:R-:W-:Y:S02]  /*0530*/  LOP3.LUT R0, R0, 0xfffff000, RZ, 0xc0, !PT ;  /* 0xfffff00000007812 */ /* 0x000fe400078ec0ff */
[----:B------:R-:W-:Y:S02]  /*0540*/  PRMT R5, R5, 0x6540, R18 ;  /* 0x0000654005057816 */ /* 0x000fe40000000012 */
[----:B------:R-:W-:Y:S02]  /*0550*/  IADD3 R7, R0, R20, -R7 ;  /* 0x0000001400077210 */ /* 0x000fe40007ffe807 */
[C---:B------:R-:W-:Y:S02]  /*0560*/  LOP3.LUT R0, R5.reuse, 0x80, RZ, 0xfc, !PT ;  /* 0x0000008005007812 */ /* 0x040fe400078efcff */
[C---:B------:R-:W-:Y:S02]  /*0570*/  ISETP.LT.AND P1, PT, R5.reuse, 0x100, !P0 ;  /* 0x000001000500780c */ /* 0x040fe40004721270 */
[----:B------:R-:W-:Y:S01]  /*0580*/  ISETP.LT.AND P0, PT, R0, 0x100, !P0 ;  /* 0x000001000000780c */ /* 0x000fe20004701270 */
[----:B------:R-:W-:-:S04]  /*0590*/  IMAD R5, R5, 0x10, R7 ;  /* 0x0000001005057824 */ /* 0x000fc800078e0207 */
[----:B0-----:R-:W-:-:S06]  /*05a0*/  IMAD.WIDE R4, R5, 0x4, R2 ;  /* 0x0000000405047825 */ /* 0x001fcc00078e0202 */
[----:B-1----:R0:W-:Y:S02]  /*05b0*/  @P1 STG.E desc[UR6][R4.64], R11 ;  /* 0x0000000b04001986 */ /* 0x0021e4000c101906 */
[----:B0-----:R-:W-:Y:S05]  /*05c0*/  @!P0 EXIT ;  /* 0x000000000000894d */ /* 0x001fea0003800000 */
[----:B0-----:R-:W0:Y:S01]  /*05d0*/  LDS R5, [R6+0x200] ;  /* 0x0002000006057984 */ /* 0x001e220000000800 */
[----:B------:R-:W-:-:S04]  /*05e0*/  IMAD R7, R0, 0x10, R7 ;  /* 0x0000001000077824 */ /* 0x000fc800078e0207 */
[----:B------:R-:W-:-:S05]  /*05f0*/  IMAD.WIDE R2, R7, 0x4, R2 ;  /* 0x0000000407027825 */ /* 0x000fca00078e0202 */
[----:B0-----:R-:W-:Y:S01]  /*0600*/  STG.E desc[UR6][R2.64], R5 ;  /* 0x0000000502007986 */ /* 0x001fe2000c101906 */
[----:B------:R-:W-:Y:S05]  /*0610*/  EXIT ;  /* 0x000000000000794d */ /* 0x000fea0003800000 */
.L_x_0:
[----:B------:R-:W-:-:S00]  /*0620*/  BRA `(.L_x_0) ;  /* 0xfffffffc00fc7947 */ /* 0x000fc0000383ffff */
[----:B------:R-:W-:-:S00]  /*0630*/  NOP ;  /* 0x0000000000007918 */ /* 0x000fc00000000000 */
        /* <DEDUP_REMOVED lines=12> */
.L_x_1:


//--------------------- .nv.global.init           --------------------------
	.section	.nv.global.init,"aw",@progbits
.nv.global.init:
	.type		_$_str,@object
	.size		_$_str,(_$_str_$_2 - _$_str)
_$_str:
        /*0000*/ 	.byte	0x5f, 0x5f, 0x43, 0x55, 0x44, 0x41, 0x5f, 0x46, 0x54, 0x5a, 0x00
	.type		_$_str_$_2,@object
	.size		_$_str_$_2,(.L_1 - _$_str_$_2)
_$_str_$_2:
        /*000b*/ 	.byte	0x5f, 0x5f, 0x43, 0x55, 0x44, 0x41, 0x5f, 0x50, 0x52, 0x45, 0x43, 0x5f, 0x53, 0x51, 0x52, 0x54
        /*001b*/ 	.byte	0x00
.L_1:


//--------------------- .nv.shared.triton_poi_fused__native_batch_norm_legit_no_training_add_relu_21 --------------------------
	.section	.nv.shared.triton_poi_fused__native_batch_norm_legit_no_training_add_relu_21,"aw",@nobits
	.sectionflags	@""
	.align	16
	.zero		1024


//--------------------- .nv.constant0.triton_poi_fused__native_batch_norm_legit_no_training_add_relu_21 --------------------------
	.section	.nv.constant0.triton_poi_fused__native_batch_norm_legit_no_training_add_relu_21,"a",@progbits
	.sectionflags	@""
	.align	4
.nv.constant0.triton_poi_fused__native_batch_norm_legit_no_training_add_relu_21:
	.zero		592
